//
// Generated by NVIDIA NVVM Compiler
//
// Compiler Build ID: CL-36424714
// Cuda compilation tools, release 13.0, V13.0.88
// Based on NVVM 20.0.0
//

.version 9.0
.target sm_100
.address_size 64

	// .globl	neighbor_exchange
.extern .shared .align 16 .b8 tile[];

.visible .entry neighbor_exchange(
	.param .u64 .ptr .align 1 neighbor_exchange_param_0,
	.param .u32 neighbor_exchange_param_1
)
{
	.reg .pred 	%p<3>;
	.reg .b32 	%r<9>;
	.reg .b32 	%f<9>;
	.reg .b64 	%rd<5>;

	ld.param.u64 	%rd2, [neighbor_exchange_param_0];
	ld.param.u32 	%r4, [neighbor_exchange_param_1];
	mov.u32 	%r1, %tid.x;
	mov.u32 	%r5, %ctaid.x;
	mov.u32 	%r6, %ntid.x;
	mad.lo.s32 	%r2, %r5, %r6, %r1;
	setp.ge.s32 	%p1, %r2, %r4;
	@%p1 bra 	$L__BB0_5;
	cvta.to.global.u64 	%rd3, %rd2;
	mul.wide.s32 	%rd4, %r2, 4;
	add.s64 	%rd1, %rd3, %rd4;
	ld.global.f32 	%f4, [%rd1];
	shl.b32 	%r7, %r1, 2;
	mov.u32 	%r8, tile;
	add.s32 	%r3, %r8, %r7;
	st.shared.f32 	[%r3], %f4;
	bar.sync 	0;
	setp.eq.s32 	%p2, %r1, 0;
	@%p2 bra 	$L__BB0_3;
	ld.shared.f32 	%f8, [%r3+-4];
	bra.uni 	$L__BB0_4;
$L__BB0_3:
	ld.shared.f32 	%f8, [tile];
$L__BB0_4:
	ld.shared.f32 	%f5, [%r3];
	add.f32 	%f6, %f8, %f5;
	mul.f32 	%f7, %f6, 0f3F000000;
	st.global.f32 	[%rd1], %f7;
$L__BB0_5:
	ret;

}


// ===== COMPILED SASS (sm_100) =====

	.target	sm_100

	.elftype	@"ET_EXEC"


//--------------------- .note.nv.tkinfo           --------------------------
	.section	.note.nv.tkinfo,"",@"SHT_NOTE"
	.sectionflags	@"SHF_NOTE_NV_TKINFO"
	.tkinfo
        /*0018*/ 	.word	0x00000002
        /*0030*/ 	.string	""
        /*0030*/ 	.string	"ptxas"
        /*0030*/ 	.string	"Cuda compilation tools, release 13.0, V13.0.88"
        /*0030*/ 	.string	"Build cuda_13.0.r13.0/compiler.36424714_0"
        /*0030*/ 	.string	"-arch sm_100 -m 64 "



//--------------------- .note.nv.cuinfo           --------------------------
	.section	.note.nv.cuinfo,"",@"SHT_NOTE"
	.sectionflags	@"SHF_NOTE_NV_CUINFO"
        /*0018*/ 	.short	0x0002
        /*001a*/ 	.short	0x0064
        /*001c*/ 	.short	0x0082
	.zero		2


//--------------------- .nv.info                  --------------------------
	.section	.nv.info,"",@"SHT_CUDA_INFO"
	.align	4


	//----- nvinfo : EIATTR_REGCOUNT
	.align		4
        /*0000*/ 	.byte	0x04, 0x2f
        /*0002*/ 	.short	(.L_1 - .L_0)
	.align		4
.L_0:
        /*0004*/ 	.word	index@(neighbor_exchange)
        /*0008*/ 	.word	0x0000000a


	//----- nvinfo : EIATTR_FRAME_SIZE
	.align		4
.L_1:
        /*000c*/ 	.byte	0x04, 0x11
        /*000e*/ 	.short	(.L_3 - .L_2)
	.align		4
.L_2:
        /*0010*/ 	.word	index@(neighbor_exchange)
        /*0014*/ 	.word	0x00000000


	//----- nvinfo : EIATTR_MIN_STACK_SIZE
	.align		4
.L_3:
        /*0018*/ 	.byte	0x04, 0x12
        /*001a*/ 	.short	(.L_5 - .L_4)
	.align		4
.L_4:
        /*001c*/ 	.word	index@(neighbor_exchange)
        /*0020*/ 	.word	0x00000000
.L_5:


//--------------------- .nv.compat                --------------------------
	.section	.nv.compat,"",@"SHT_CUDA_COMPAT_INFO"
	.align	4
        /*0000*/ 	.byte	0x02, 0x09, 0x00, 0x00, 0x02, 0x02, 0x01, 0x00, 0x02, 0x05, 0x05, 0x00, 0x03, 0x07, 0x01, 0x01
        /*0010*/ 	.byte	0x02, 0x03, 0x00, 0x00, 0x02, 0x06, 0x01, 0x00, 0x04, 0x0b, 0x08, 0x00, 0x09, 0x00, 0x00, 0x00
        /*0020*/ 	.byte	0x00, 0x00, 0x00, 0x00


//--------------------- .nv.info.neighbor_exchange --------------------------
	.section	.nv.info.neighbor_exchange,"",@"SHT_CUDA_INFO"
	.sectionflags	@""
	.align	4


	//----- nvinfo : EIATTR_CUDA_API_VERSION
	.align		4
        /*0000*/ 	.byte	0x04, 0x37
        /*0002*/ 	.short	(.L_7 - .L_6)
.L_6:
        /*0004*/ 	.word	0x00000082


	//----- nvinfo : EIATTR_KPARAM_INFO
	.align		4
.L_7:
        /*0008*/ 	.byte	0x04, 0x17
        /*000a*/ 	.short	(.L_9 - .L_8)
.L_8:
        /*000c*/ 	.word	0x00000000
        /*0010*/ 	.short	0x0001
        /*0012*/ 	.short	0x0008
        /*0014*/ 	.byte	0x00, 0xf0, 0x11, 0x00


	//----- nvinfo : EIATTR_KPARAM_INFO
	.align		4
.L_9:
        /*0018*/ 	.byte	0x04, 0x17
        /*001a*/ 	.short	(.L_11 - .L_10)
.L_10:
        /*001c*/ 	.word	0x00000000
        /*0020*/ 	.short	0x0000
        /*0022*/ 	.short	0x0000
        /*0024*/ 	.byte	0x00, 0xf5, 0x21, 0x00


	//----- nvinfo : EIATTR_SPARSE_MMA_MASK
	.align		4
.L_11:
        /*0028*/ 	.byte	0x03, 0x50
        /*002a*/ 	.short	0x0000


	//----- nvinfo : EIATTR_MAXREG_COUNT
	.align		4
        /*002c*/ 	.byte	0x03, 0x1b
        /*002e*/ 	.short	0x00ff


	//----- nvinfo : EIATTR_NUM_BARRIERS
	.align		4
        /*0030*/ 	.byte	0x02, 0x4c
        /*0032*/ 	.byte	0x01
	.zero		1


	//----- nvinfo : EIATTR_MERCURY_ISA_VERSION
	.align		4
        /*0034*/ 	.byte	0x03, 0x5f
        /*0036*/ 	.short	0x0101


	//----- nvinfo : EIATTR_VRC_CTA_INIT_COUNT
	.align		4
        /*0038*/ 	.byte	0x02, 0x4a
	.zero		1
	.zero		1


	//----- nvinfo : EIATTR_EXIT_INSTR_OFFSETS
	.align		4
        /*003c*/ 	.byte	0x04, 0x1c
        /*003e*/ 	.short	(.L_13 - .L_12)


	//   ....[0]....
.L_12:
        /*0040*/ 	.word	0x00000070


	//   ....[1]....
        /*0044*/ 	.word	0x00000190


	//----- nvinfo : EIATTR_CBANK_PARAM_SIZE
	.align		4
.L_13:
        /*0048*/ 	.byte	0x03, 0x19
        /*004a*/ 	.short	0x000c


	//----- nvinfo : EIATTR_PARAM_CBANK
	.align		4
        /*004c*/ 	.byte	0x04, 0x0a
        /*004e*/ 	.short	(.L_15 - .L_14)
	.align		4
.L_14:
        /*0050*/ 	.word	index@(.nv.constant0.neighbor_exchange)
        /*0054*/ 	.short	0x0380
        /*0056*/ 	.short	0x000c


	//----- nvinfo : EIATTR_SW_WAR
	.align		4
.L_15:
        /*0058*/ 	.byte	0x04, 0x36
        /*005a*/ 	.short	(.L_17 - .L_16)
.L_16:
        /*005c*/ 	.word	0x00000008
.L_17:


//--------------------- .nv.callgraph             --------------------------
	.section	.nv.callgraph,"",@"SHT_CUDA_CALLGRAPH"
	.align	4
	.sectionentsize	8
	.align		4
        /*0000*/ 	.word	0x00000000
	.align		4
        /*0004*/ 	.word	0xffffffff
	.align		4
        /*0008*/ 	.word	0x00000000
	.align		4
        /*000c*/ 	.word	0xfffffffe
	.align		4
        /*0010*/ 	.word	0x00000000
	.align		4
        /*0014*/ 	.word	0xfffffffd
	.align		4
        /*0018*/ 	.word	0x00000000
	.align		4
        /*001c*/ 	.word	0xfffffffc


//--------------------- .text.neighbor_exchange   --------------------------
	.section	.text.neighbor_exchange,"ax",@progbits
	.align	128
        .global         neighbor_exchange
        .type           neighbor_exchange,@function
        .size           neighbor_exchange,(.L_x_1 - neighbor_exchange)
        .other          neighbor_exchange,@"STO_CUDA_ENTRY STV_DEFAULT"
neighbor_exchange:
.text.neighbor_exchange:
[----:B------:R-:W-:Y:S01]  /*0000*/  LDC R1, c[0x0][0x37c] ;  /* 0x0000df00ff017b82 */ /* 0x000fe20000000800 */
[----:B------:R-:W0:Y:S07]  /*0010*/  S2R R4, SR_TID.X ;  /* 0x0000000000047919 */ /* 0x000e2e0000002100 */
[----:B------:R-:W0:Y:S01]  /*0020*/  S2UR UR4, SR_CTAID.X ;  /* 0x00000000000479c3 */ /* 0x000e220000002500 */
[----:B------:R-:W1:Y:S07]  /*0030*/  LDCU UR5, c[0x0][0x388] ;  /* 0x00007100ff0577ac */ /* 0x000e6e0008000800 */
[----:B------:R-:W0:Y:S02]  /*0040*/  LDC R5, c[0x0][0x360] ;  /* 0x0000d800ff057b82 */ /* 0x000e240000000800 */
[----:B0-----:R-:W-:-:S05]  /*0050*/  IMAD R5, R5, UR4, R4 ;  /* 0x0000000405057c24 */ /* 0x001fca000f8e0204 */
[----:B-1----:R-:W-:-:S13]  /*0060*/  ISETP.GE.AND P0, PT, R5, UR5, PT ;  /* 0x0000000505007c0c */ /* 0x002fda000bf06270 */
[----:B------:R-:W-:Y:S05]  /*0070*/  @P0 EXIT ;  /* 0x000000000000094d */ /* 0x000fea0003800000 */
[----:B------:R-:W0:Y:S01]  /*0080*/  LDC.64 R2, c[0x0][0x380] ;  /* 0x0000e000ff027b82 */ /* 0x000e220000000a00 */
[----:B------:R-:W1:Y:S01]  /*0090*/  LDCU.64 UR6, c[0x0][0x358] ;  /* 0x00006b00ff0677ac */ /* 0x000e620008000a00 */
[----:B0-----:R-:W-:-:S05]  /*00a0*/  IMAD.WIDE R2, R5, 0x4, R2 ;  /* 0x0000000405027825 */ /* 0x001fca00078e0202 */
[----:B-1----:R-:W2:Y:S01]  /*00b0*/  LDG.E R0, desc[UR6][R2.64] ;  /* 0x0000000602007981 */ /* 0x002ea2000c1e1900 */
[----:B------:R-:W0:Y:S01]  /*00c0*/  S2UR UR5, SR_CgaCtaId ;  /* 0x00000000000579c3 */ /* 0x000e220000008800 */
[----:B------:R-:W-:Y:S01]  /*00d0*/  UMOV UR4, 0x400 ;  /* 0x0000040000047882 */ /* 0x000fe20000000000 */
[----:B------:R-:W-:Y:S01]  /*00e0*/  ISETP.NE.AND P0, PT, R4, RZ, PT ;  /* 0x000000ff0400720c */ /* 0x000fe20003f05270 */
[----:B0-----:R-:W-:-:S06]  /*00f0*/  ULEA UR4, UR5, UR4, 0x18 ;  /* 0x0000000405047291 */ /* 0x001fcc000f8ec0ff */
[----:B------:R-:W-:-:S05]  /*0100*/  LEA R5, R4, UR4, 0x2 ;  /* 0x0000000404057c11 */ /* 0x000fca000f8e10ff */
[----:B--2---:R-:W-:Y:S01]  /*0110*/  STS [R5], R0 ;  /* 0x0000000005007388 */ /* 0x004fe20000000800 */
[----:B------:R-:W-:Y:S06]  /*0120*/  BAR.SYNC.DEFER_BLOCKING 0x0 ;  /* 0x0000000000007b1d */ /* 0x000fec0000010000 */
[----:B------:R-:W-:Y:S04]  /*0130*/  @P0 LDS R4, [R5+-0x4] ;  /* 0xfffffc0005040984 */ /* 0x000fe80000000800 */
[----:B------:R-:W-:Y:S04]  /*0140*/  LDS R7, [R5] ;  /* 0x0000000005077984 */ /* 0x000fe80000000800 */
[----:B------:R-:W0:Y:S02]  /*0150*/  @!P0 LDS R4, [UR4] ;  /* 0x00000004ff048984 */ /* 0x000e240008000800 */
[----:B0-----:R-:W-:-:S04]  /*0160*/  FADD R4, R7, R4 ;  /* 0x0000000407047221 */ /* 0x001fc80000000000 */
[----:B------:R-:W-:-:S05]  /*0170*/  FMUL R7, R4, 0.5 ;  /* 0x3f00000004077820 */ /* 0x000fca0000400000 */
[----:B------:R-:W-:Y:S01]  /*0180*/  STG.E desc[UR6][R2.64], R7 ;  /* 0x0000000702007986 */ /* 0x000fe2000c101906 */
[----:B------:R-:W-:Y:S05]  /*0190*/  EXIT ;  /* 0x000000000000794d */ /* 0x000fea0003800000 */
.L_x_0:
[----:B------:R-:W-:-:S00]  /*01a0*/  BRA `(.L_x_0) ;  /* 0xfffffffc00fc7947 */ /* 0x000fc0000383ffff */
[----:B------:R-:W-:-:S00]  /*01b0*/  NOP ;  /* 0x0000000000007918 */ /* 0x000fc00000000000 */
        /* <DEDUP_REMOVED lines=12> */
.L_x_1:


//--------------------- .nv.shared.neighbor_exchange --------------------------
	.section	.nv.shared.neighbor_exchange,"aw",@nobits
	.sectionflags	@""
	.align	16
	.zero		1024


//--------------------- .nv.shared.reserved.0     --------------------------
	.section	.nv.shared.reserved.0,"aw",@nobits
	.weak		__nv_reservedSMEM_offset_0_alias
	.size		__nv_reservedSMEM_offset_0_alias, 0, 64
	.other		__nv_reservedSMEM_offset_0_alias,@"STO_CUDA_RESERVED_SHARED STV_DEFAULT"
__nv_reservedSMEM_offset_0_alias:
	.zero		0
	.zero		64


//--------------------- .nv.constant0.neighbor_exchange --------------------------
	.section	.nv.constant0.neighbor_exchange,"a",@progbits
	.sectionflags	@""
	.align	4
.nv.constant0.neighbor_exchange:
	.zero		908


//--------------------- SYMBOLS --------------------------

	.type		.nv.reservedSmem.offset0,@object
	.size		.nv.reservedSmem.offset0,0x4
	.type		.nv.reservedSmem.cap,@object
	.size		.nv.reservedSmem.cap,0x4
